	.headerflags	@"EF_CUDA_TEXMODE_UNIFIED EF_CUDA_64BIT_ADDRESS EF_CUDA_ACCELERATORS EF_CUDA_SM90 EF_CUDA_VIRTUAL_SM(EF_CUDA_SM90)"
	.elftype	@"ET_EXEC"


//--------------------- .nv.info                  --------------------------
	.section	.nv.info,"",@"SHT_CUDA_INFO"
	.align	4


	//----- nvinfo : EIATTR_REGCOUNT
	.align		4
        /*0000*/ 	.byte	0x04, 0x2f
        /*0002*/ 	.short	(.L_3 - .L_2)
	.align		4
.L_2:
        /*0004*/ 	.word	index@(triton_poi_fused__native_batch_norm_legit_no_training_silu_10)
        /*0008*/ 	.word	0x00000011


	//----- nvinfo : EIATTR_MIN_STACK_SIZE
	.align		4
.L_3:
        /*000c*/ 	.byte	0x04, 0x12
        /*000e*/ 	.short	(.L_5 - .L_4)
	.align		4
.L_4:
        /*0010*/ 	.word	index@(triton_poi_fused__native_batch_norm_legit_no_training_silu_10)
        /*0014*/ 	.word	0x00000000


	//----- nvinfo : EIATTR_FRAME_SIZE
	.align		4
.L_5:
        /*0018*/ 	.byte	0x04, 0x11
        /*001a*/ 	.short	(.L_7 - .L_6)
	.align		4
.L_6:
        /*001c*/ 	.word	index@(triton_poi_fused__native_batch_norm_legit_no_training_silu_10)
        /*0020*/ 	.word	0x00000000


	//----- nvinfo : EIATTR_MIN_STACK_SIZE
	.align		4
.L_7:
        /*0024*/ 	.byte	0x04, 0x12
        /*0026*/ 	.short	(.L_9 - .L_8)
	.align		4
.L_8:
        /*0028*/ 	.word	index@(triton_poi_fused__native_batch_norm_legit_no_training_silu_10)
        /*002c*/ 	.word	0x00000000
.L_9:


//--------------------- .nv.info.triton_poi_fused__native_batch_norm_legit_no_training_silu_10 --------------------------
	.section	.nv.info.triton_poi_fused__native_batch_norm_legit_no_training_silu_10,"",@"SHT_CUDA_INFO"
	.sectionflags	@""
	.align	4


	//----- nvinfo : EIATTR_CUDA_API_VERSION
	.align		4
        /*0000*/ 	.byte	0x04, 0x37
        /*0002*/ 	.short	(.L_11 - .L_10)
.L_10:
        /*0004*/ 	.word	0x0000007c


	//----- nvinfo : EIATTR_KPARAM_INFO
	.align		4
.L_11:
        /*0008*/ 	.byte	0x04, 0x17
        /*000a*/ 	.short	(.L_13 - .L_12)
.L_12:
        /*000c*/ 	.word	0x00000000
        /*0010*/ 	.short	0x0006
        /*0012*/ 	.short	0x0030
        /*0014*/ 	.byte	0x00, 0xf0, 0x11, 0x00


	//----- nvinfo : EIATTR_KPARAM_INFO
	.align		4
.L_13:
        /*0018*/ 	.byte	0x04, 0x17
        /*001a*/ 	.short	(.L_15 - .L_14)
.L_14:
        /*001c*/ 	.word	0x00000000
        /*0020*/ 	.short	0x0005
        /*0022*/ 	.short	0x0028
        /*0024*/ 	.byte	0x00, 0xf4, 0x21, 0x00


	//----- nvinfo : EIATTR_KPARAM_INFO
	.align		4
.L_15:
        /*0028*/ 	.byte	0x04, 0x17
        /*002a*/ 	.short	(.L_17 - .L_16)
.L_16:
        /*002c*/ 	.word	0x00000000
        /*0030*/ 	.short	0x0004
        /*0032*/ 	.short	0x0020
        /*0034*/ 	.byte	0x00, 0xf4, 0x21, 0x00


	//----- nvinfo : EIATTR_KPARAM_INFO
	.align		4
.L_17:
        /*0038*/ 	.byte	0x04, 0x17
        /*003a*/ 	.short	(.L_19 - .L_18)
.L_18:
        /*003c*/ 	.word	0x00000000
        /*0040*/ 	.short	0x0003
        /*0042*/ 	.short	0x0018
        /*0044*/ 	.byte	0x00, 0xf4, 0x21, 0x00


	//----- nvinfo : EIATTR_KPARAM_INFO
	.align		4
.L_19:
        /*0048*/ 	.byte	0x04, 0x17
        /*004a*/ 	.short	(.L_21 - .L_20)
.L_20:
        /*004c*/ 	.word	0x00000000
        /*0050*/ 	.short	0x0002
        /*0052*/ 	.short	0x0010
        /*0054*/ 	.byte	0x00, 0xf4, 0x21, 0x00


	//----- nvinfo : EIATTR_KPARAM_INFO
	.align		4
.L_21:
        /*0058*/ 	.byte	0x04, 0x17
        /*005a*/ 	.short	(.L_23 - .L_22)
.L_22:
        /*005c*/ 	.word	0x00000000
        /*0060*/ 	.short	0x0001
        /*0062*/ 	.short	0x0008
        /*0064*/ 	.byte	0x00, 0xf4, 0x21, 0x00


	//----- nvinfo : EIATTR_KPARAM_INFO
	.align		4
.L_23:
        /*0068*/ 	.byte	0x04, 0x17
        /*006a*/ 	.short	(.L_25 - .L_24)
.L_24:
        /*006c*/ 	.word	0x00000000
        /*0070*/ 	.short	0x0000
        /*0072*/ 	.short	0x0000
        /*0074*/ 	.byte	0x00, 0xf4, 0x21, 0x00


	//----- nvinfo : EIATTR_SPARSE_MMA_MASK
	.align		4
.L_25:
        /*0078*/ 	.byte	0x03, 0x50
        /*007a*/ 	.short	0x0000


	//----- nvinfo : EIATTR_MAXREG_COUNT
	.align		4
        /*007c*/ 	.byte	0x03, 0x1b
        /*007e*/ 	.short	0x00ff


	//----- nvinfo : EIATTR_EXIT_INSTR_OFFSETS
	.align		4
        /*0080*/ 	.byte	0x04, 0x1c
        /*0082*/ 	.short	(.L_27 - .L_26)


	//   ....[0]....
.L_26:
        /*0084*/ 	.word	0x00000530


	//----- nvinfo : EIATTR_REQNTID
	.align		4
.L_27:
        /*0088*/ 	.byte	0x04, 0x10
        /*008a*/ 	.short	(.L_29 - .L_28)
.L_28:
        /*008c*/ 	.word	0x00000080
        /*0090*/ 	.word	0x00000001
        /*0094*/ 	.word	0x00000001


	//----- nvinfo : EIATTR_CBANK_PARAM_SIZE
	.align		4
.L_29:
        /*0098*/ 	.byte	0x03, 0x19
        /*009a*/ 	.short	0x0034


	//----- nvinfo : EIATTR_PARAM_CBANK
	.align		4
        /*009c*/ 	.byte	0x04, 0x0a
        /*009e*/ 	.short	(.L_31 - .L_30)
	.align		4
.L_30:
        /*00a0*/ 	.word	index@(.nv.constant0.triton_poi_fused__native_batch_norm_legit_no_training_silu_10)
        /*00a4*/ 	.short	0x0210
        /*00a6*/ 	.short	0x0034


	//----- nvinfo : EIATTR_SW_WAR
	.align		4
.L_31:
        /*00a8*/ 	.byte	0x04, 0x36
        /*00aa*/ 	.short	(.L_33 - .L_32)
.L_32:
        /*00ac*/ 	.word	0x00000008
.L_33:


//--------------------- .nv.callgraph             --------------------------
	.section	.nv.callgraph,"",@"SHT_CUDA_CALLGRAPH"
	.align	4
	.sectionentsize	8
	.align		4
        /*0000*/ 	.word	0x00000000
	.align		4
        /*0004*/ 	.word	0xffffffff
	.align		4
        /*0008*/ 	.word	0x00000000
	.align		4
        /*000c*/ 	.word	0xfffffffe
	.align		4
        /*0010*/ 	.word	0x00000000
	.align		4
        /*0014*/ 	.word	0xfffffffd
	.align		4
        /*0018*/ 	.word	0x00000000
	.align		4
        /*001c*/ 	.word	0xfffffffc


//--------------------- .nv.constant4             --------------------------
	.section	.nv.constant4,"a",@progbits
	.align	8
	.align		8
.nv.constant4:
        /*0000*/ 	.dword	_$_str
	.align		8
        /*0008*/ 	.dword	_$_str_$_2


//--------------------- .text.triton_poi_fused__native_batch_norm_legit_no_training_silu_10 --------------------------
	.section	.text.triton_poi_fused__native_batch_norm_legit_no_training_silu_10,"ax",@progbits
	.align	128
        .global         triton_poi_fused__native_batch_norm_legit_no_training_silu_10
        .type           triton_poi_fused__native_batch_norm_legit_no_training_silu_10,@function
        .size           triton_poi_fused__native_batch_norm_legit_no_training_silu_10,(.L_x_1 - triton_poi_fused__native_batch_norm_legit_no_training_silu_10)
        .other          triton_poi_fused__native_batch_norm_legit_no_training_silu_10,@"STO_CUDA_ENTRY STV_DEFAULT"
triton_poi_fused__native_batch_norm_legit_no_training_silu_10:
.text.triton_poi_fused__native_batch_norm_legit_no_training_silu_10:
[----:B------:R-:W-:Y:S01]  /*0000*/  LDC R1, c[0x0][0x28] ;  /* 0x00000a00ff017b82 */ /* 0x000fe20000000800 */
[----:B------:R-:W1:Y:S07]  /*0010*/  S2R R0, SR_TID.X ;  /* 0x0000000000007919 */ /* 0x000e6e0000002100 */
[----:B------:R-:W2:Y:S01]  /*0020*/  LDC.64 R2, c[0x0][0x228] ;  /* 0x00008a00ff027b82 */ /* 0x000ea20000000a00 */
[----:B------:R-:W-:Y:S01]  /*0030*/  ULDC.64 UR4, c[0x0][0x208] ;  /* 0x0000820000047ab9 */ /* 0x000fe20000000a00 */
[----:B------:R-:W3:Y:S06]  /*0040*/  S2R R7, SR_CTAID.X ;  /* 0x0000000000077919 */ /* 0x000eec0000002500 */
[----:B------:R-:W4:Y:S08]  /*0050*/  LDC.64 R8, c[0x0][0x230] ;  /* 0x00008c00ff087b82 */ /* 0x000f300000000a00 */
[----:B------:R-:W5:Y:S01]  /*0060*/  LDC.64 R10, c[0x0][0x238] ;  /* 0x00008e00ff0a7b82 */ /* 0x000f620000000a00 */
[----:B-1----:R-:W-:-:S02]  /*0070*/  SHF.L.U32 R0, R0, 0x1, RZ ;  /* 0x0000000100007819 */ /* 0x002fc400000006ff */
[----:B---3--:R-:W-:Y:S02]  /*0080*/  SHF.R.S32.HI R5, RZ, 0x17, R7 ;  /* 0x00000017ff057819 */ /* 0x008fe40000011407 */
[----:B------:R-:W-:Y:S02]  /*0090*/  LOP3.LUT R0, R0, 0xfe, RZ, 0xc0, !PT ;  /* 0x000000fe00007812 */ /* 0x000fe400078ec0ff */
[----:B------:R-:W-:Y:S02]  /*00a0*/  SGXT R5, R5, 0x1 ;  /* 0x000000010505781a */ /* 0x000fe40000000200 */
[----:B------:R-:W-:Y:S02]  /*00b0*/  LEA R0, R7, R0, 0x8 ;  /* 0x0000000007007211 */ /* 0x000fe400078e40ff */
[----:B------:R-:W1:Y:S02]  /*00c0*/  LDC.64 R6, c[0x0][0x220] ;  /* 0x00008800ff067b82 */ /* 0x000e640000000a00 */
[----:B------:R-:W-:-:S04]  /*00d0*/  LEA.HI R5, R5, R0, RZ, 0x8 ;  /* 0x0000000005057211 */ /* 0x000fc800078f40ff */
[----:B------:R-:W-:-:S04]  /*00e0*/  LOP3.LUT R5, R5, 0xffffff00, RZ, 0xc0, !PT ;  /* 0xffffff0005057812 */ /* 0x000fc800078ec0ff */
[----:B------:R-:W-:Y:S02]  /*00f0*/  IADD3 R13, R0, -R5, RZ ;  /* 0x80000005000d7210 */ /* 0x000fe40007ffe0ff */
[----:B------:R-:W3:Y:S03]  /*0100*/  LDC.64 R4, c[0x0][0x218] ;  /* 0x00008600ff047b82 */ /* 0x000ee60000000a00 */
[----:B--2---:R-:W-:-:S06]  /*0110*/  IMAD.WIDE R2, R13, 0x4, R2 ;  /* 0x000000040d027825 */ /* 0x004fcc00078e0202 */
[----:B------:R-:W2:Y:S01]  /*0120*/  LDG.E.EL.64 R2, desc[UR4][R2.64] ;  /* 0x0000000402027981 */ /* 0x000ea2000c2e1b00 */
[----:B-1----:R-:W-:-:S04]  /*0130*/  IMAD.WIDE R6, R13, 0x4, R6 ;  /* 0x000000040d067825 */ /* 0x002fc800078e0206 */
[C---:B----4-:R-:W-:Y:S02]  /*0140*/  IMAD.WIDE R8, R13.reuse, 0x4, R8 ;  /* 0x000000040d087825 */ /* 0x050fe400078e0208 */
[----:B------:R-:W4:Y:S02]  /*0150*/  LDG.E.EL.64 R6, desc[UR4][R6.64] ;  /* 0x0000000406067981 */ /* 0x000f24000c2e1b00 */
[----:B-----5:R-:W-:Y:S02]  /*0160*/  IMAD.WIDE R10, R13, 0x4, R10 ;  /* 0x000000040d0a7825 */ /* 0x020fe400078e020a */
[----:B------:R-:W5:Y:S02]  /*0170*/  LDG.E.EL.64 R8, desc[UR4][R8.64] ;  /* 0x0000000408087981 */ /* 0x000f64000c2e1b00 */
[----:B---3--:R-:W-:Y:S02]  /*0180*/  IMAD.WIDE R4, R0, 0x4, R4 ;  /* 0x0000000400047825 */ /* 0x008fe400078e0204 */
[----:B------:R-:W5:Y:S04]  /*0190*/  LDG.E.EL.64 R10, desc[UR4][R10.64] ;  /* 0x000000040a0a7981 */ /* 0x000f68000c2e1b00 */
[----:B------:R-:W4:Y:S01]  /*01a0*/  LDG.E.64 R4, desc[UR4][R4.64] ;  /* 0x0000000404047981 */ /* 0x000f22000c1e1b00 */
[----:B--2---:R-:W-:Y:S01]  /*01b0*/  FADD R2, R2, 9.9999997473787516356e-06 ;  /* 0x3727c5ac02027421 */ /* 0x004fe20000000000 */
[----:B------:R-:W-:-:S03]  /*01c0*/  FADD R3, R3, 9.9999997473787516356e-06 ;  /* 0x3727c5ac03037421 */ /* 0x000fc60000000000 */
[----:B------:R-:W1:Y:S08]  /*01d0*/  MUFU.SQRT R12, R2 ;  /* 0x00000002000c7308 */ /* 0x000e700000002000 */
[----:B------:R-:W2:Y:S01]  /*01e0*/  MUFU.SQRT R13, R3 ;  /* 0x00000003000d7308 */ /* 0x000ea20000002000 */
[C---:B-1----:R-:W-:Y:S02]  /*01f0*/  FSETP.GT.AND P0, PT, R12.reuse, 8.50705917302346158658e+37, PT ;  /* 0x7e8000000c00780b */ /* 0x042fe40003f04000 */
[----:B------:R-:W-:-:S02]  /*0200*/  FSETP.GEU.AND P2, PT, R12, 1.175494350822287508e-38, PT ;  /* 0x008000000c00780b */ /* 0x000fc40003f4e000 */
[C---:B--2---:R-:W-:Y:S02]  /*0210*/  FSETP.GT.AND P1, PT, R13.reuse, 8.50705917302346158658e+37, PT ;  /* 0x7e8000000d00780b */ /* 0x044fe40003f24000 */
[----:B------:R-:W-:-:S07]  /*0220*/  FSETP.GEU.AND P3, PT, R13, 1.175494350822287508e-38, PT ;  /* 0x008000000d00780b */ /* 0x000fce0003f6e000 */
[----:B------:R-:W-:Y:S01]  /*0230*/  @P0 FMUL R12, R12, 0.25 ;  /* 0x3e8000000c0c0820 */ /* 0x000fe20000400000 */
[----:B------:R-:W-:-:S03]  /*0240*/  HFMA2.MMA R2, -RZ, RZ, 1.625, 0 ;  /* 0x3e800000ff027435 */ /* 0x000fc600000001ff */
[----:B------:R-:W-:Y:S01]  /*0250*/  @!P2 FMUL R12, R12, 16777216 ;  /* 0x4b8000000c0ca820 */ /* 0x000fe20000400000 */
[----:B------:R-:W-:-:S05]  /*0260*/  @P1 FMUL R13, R13, 0.25 ;  /* 0x3e8000000d0d1820 */ /* 0x000fca0000400000 */
[----:B------:R-:W1:Y:S01]  /*0270*/  MUFU.RCP R12, R12 ;  /* 0x0000000c000c7308 */ /* 0x000e620000001000 */
[----:B------:R-:W-:Y:S01]  /*0280*/  @!P3 FMUL R13, R13, 16777216 ;  /* 0x4b8000000d0db820 */ /* 0x000fe20000400000 */
[----:B------:R-:W-:-:S06]  /*0290*/  FSEL R3, R2, 1, P0 ;  /* 0x3f80000002037808 */ /* 0x000fcc0000000000 */
[----:B------:R-:W2:Y:S01]  /*02a0*/  MUFU.RCP R13, R13 ;  /* 0x0000000d000d7308 */ /* 0x000ea20000001000 */
[----:B------:R-:W-:Y:S01]  /*02b0*/  @!P2 FMUL R3, R3, 16777216 ;  /* 0x4b8000000303a820 */ /* 0x000fe20000400000 */
[----:B------:R-:W-:Y:S01]  /*02c0*/  FSEL R14, R2, 1, P1 ;  /* 0x3f800000020e7808 */ /* 0x000fe20000800000 */
[----:B----4-:R-:W-:Y:S02]  /*02d0*/  FADD R4, R4, -R6 ;  /* 0x8000000604047221 */ /* 0x010fe40000000000 */
[----:B-1----:R-:W-:Y:S02]  /*02e0*/  FMUL R3, R12, R3 ;  /* 0x000000030c037220 */ /* 0x002fe40000400000 */
[----:B------:R-:W-:Y:S01]  /*02f0*/  @!P3 FMUL R14, R14, 16777216 ;  /* 0x4b8000000e0eb820 */ /* 0x000fe20000400000 */
[----:B------:R-:W-:Y:S01]  /*0300*/  FADD R5, R5, -R7 ;  /* 0x8000000705057221 */ /* 0x000fe20000000000 */
[----:B------:R-:W-:Y:S02]  /*0310*/  FMUL R3, R4, R3 ;  /* 0x0000000304037220 */ /* 0x000fe40000400000 */
[----:B--2---:R-:W-:-:S02]  /*0320*/  FMUL R14, R13, R14 ;  /* 0x0000000e0d0e7220 */ /* 0x004fc40000400000 */
[----:B-----5:R-:W-:Y:S02]  /*0330*/  FFMA R8, R8, R3, R10 ;  /* 0x0000000308087223 */ /* 0x020fe4000000000a */
[----:B------:R-:W-:Y:S02]  /*0340*/  FMUL R14, R5, R14 ;  /* 0x0000000e050e7220 */ /* 0x000fe40000400000 */
[----:B------:R-:W-:Y:S02]  /*0350*/  FADD R3, RZ, -R8 ;  /* 0x80000008ff037221 */ /* 0x000fe40000000000 */
[----:B------:R-:W-:Y:S02]  /*0360*/  FFMA R9, R9, R14, R11 ;  /* 0x0000000e09097223 */ /* 0x000fe4000000000b */
[----:B------:R-:W-:Y:S02]  /*0370*/  FMUL R4, R3, 1.4426950216293334961 ;  /* 0x3fb8aa3b03047820 */ /* 0x000fe40000400000 */
[----:B------:R-:W-:-:S04]  /*0380*/  FADD R3, RZ, -R9 ;  /* 0x80000009ff037221 */ /* 0x000fc80000000000 */
[----:B------:R-:W-:Y:S01]  /*0390*/  FMUL R6, R3, 1.4426950216293334961 ;  /* 0x3fb8aa3b03067820 */ /* 0x000fe20000400000 */
[----:B------:R-:W-:-:S04]  /*03a0*/  FSETP.GEU.AND P0, PT, R4, -126, PT ;  /* 0xc2fc00000400780b */ /* 0x000fc80003f0e000 */
[----:B------:R-:W-:-:S09]  /*03b0*/  FSETP.GEU.AND P1, PT, R6, -126, PT ;  /* 0xc2fc00000600780b */ /* 0x000fd20003f2e000 */
[----:B------:R-:W-:-:S04]  /*03c0*/  @!P0 FMUL R4, R4, 0.5 ;  /* 0x3f00000004048820 */ /* 0x000fc80000400000 */
[----:B------:R-:W-:Y:S01]  /*03d0*/  @!P1 FMUL R6, R6, 0.5 ;  /* 0x3f00000006069820 */ /* 0x000fe20000400000 */
[----:B------:R-:W1:Y:S08]  /*03e0*/  MUFU.EX2 R3, R4 ;  /* 0x0000000400037308 */ /* 0x000e700000000800 */
[----:B------:R-:W2:Y:S01]  /*03f0*/  MUFU.EX2 R5, R6 ;  /* 0x0000000600057308 */ /* 0x000ea20000000800 */
[----:B-1----:R-:W-:-:S04]  /*0400*/  @!P0 FMUL R3, R3, R3 ;  /* 0x0000000303038220 */ /* 0x002fc80000400000 */
[----:B------:R-:W-:Y:S01]  /*0410*/  FADD R7, R3, 1 ;  /* 0x3f80000003077421 */ /* 0x000fe20000000000 */
[----:B--2---:R-:W-:-:S04]  /*0420*/  @!P1 FMUL R5, R5, R5 ;  /* 0x0000000505059220 */ /* 0x004fc80000400000 */
[----:B------:R-:W-:Y:S01]  /*0430*/  FADD R10, R5, 1 ;  /* 0x3f800000050a7421 */ /* 0x000fe20000000000 */
[----:B------:R-:W-:Y:S01]  /*0440*/  FSETP.GT.AND P0, PT, R7, 8.50705917302346158658e+37, PT ;  /* 0x7e8000000700780b */ /* 0x000fe20003f04000 */
[----:B------:R-:W1:Y:S03]  /*0450*/  LDC.64 R4, c[0x0][0x210] ;  /* 0x00008400ff047b82 */ /* 0x000e660000000a00 */
[----:B------:R-:W-:-:S09]  /*0460*/  FSETP.GT.AND P1, PT, R10, 8.50705917302346158658e+37, PT ;  /* 0x7e8000000a00780b */ /* 0x000fd20003f24000 */
[----:B------:R-:W-:-:S04]  /*0470*/  @P0 FMUL R7, R7, 0.25 ;  /* 0x3e80000007070820 */ /* 0x000fc80000400000 */
[----:B------:R-:W-:Y:S02]  /*0480*/  @P1 FMUL R10, R10, 0.25 ;  /* 0x3e8000000a0a1820 */ /* 0x000fe40000400000 */
[----:B------:R-:W2:Y:S08]  /*0490*/  MUFU.RCP R7, R7 ;  /* 0x0000000700077308 */ /* 0x000eb00000001000 */
[----:B------:R-:W3:Y:S01]  /*04a0*/  MUFU.RCP R10, R10 ;  /* 0x0000000a000a7308 */ /* 0x000ee20000001000 */
[----:B------:R-:W-:-:S02]  /*04b0*/  FSEL R6, R2, 1, P0 ;  /* 0x3f80000002067808 */ /* 0x000fc40000000000 */
[----:B------:R-:W-:-:S03]  /*04c0*/  FSEL R3, R2, 1, P1 ;  /* 0x3f80000002037808 */ /* 0x000fc60000800000 */
[----:B--2---:R-:W-:-:S04]  /*04d0*/  FMUL R11, R7, R6 ;  /* 0x00000006070b7220 */ /* 0x004fc80000400000 */
[----:B------:R-:W-:Y:S01]  /*04e0*/  FMUL R8, R8, R11 ;  /* 0x0000000b08087220 */ /* 0x000fe20000400000 */
[----:B---3--:R-:W-:Y:S01]  /*04f0*/  FMUL R6, R10, R3 ;  /* 0x000000030a067220 */ /* 0x008fe20000400000 */
[----:B-1----:R-:W-:-:S04]  /*0500*/  IMAD.WIDE R2, R0, 0x4, R4 ;  /* 0x0000000400027825 */ /* 0x002fc800078e0204 */
[----:B------:R-:W-:-:S05]  /*0510*/  FMUL R9, R9, R6 ;  /* 0x0000000609097220 */ /* 0x000fca0000400000 */
[----:B------:R-:W-:Y:S01]  /*0520*/  STG.E.64 desc[UR4][R2.64], R8 ;  /* 0x0000000802007986 */ /* 0x000fe2000c101b04 */
[----:B------:R-:W-:Y:S05]  /*0530*/  EXIT ;  /* 0x000000000000794d */ /* 0x000fea0003800000 */
.L_x_0:
[----:B------:R-:W-:-:S00]  /*0540*/  BRA `(.L_x_0) ;  /* 0xfffffffc00fc7947 */ /* 0x000fc0000383ffff */
[----:B------:R-:W-:-:S00]  /*0550*/  NOP ;  /* 0x0000000000007918 */ /* 0x000fc00000000000 */
        /* <DEDUP_REMOVED lines=10> */
.L_x_1:


//--------------------- .nv.global.init           --------------------------
	.section	.nv.global.init,"aw",@progbits
.nv.global.init:
	.type		_$_str,@object
	.size		_$_str,(_$_str_$_2 - _$_str)
_$_str:
        /*0000*/ 	.byte	0x5f, 0x5f, 0x43, 0x55, 0x44, 0x41, 0x5f, 0x46, 0x54, 0x5a, 0x00
	.type		_$_str_$_2,@object
	.size		_$_str_$_2,(.L_1 - _$_str_$_2)
_$_str_$_2:
        /*000b*/ 	.byte	0x5f, 0x5f, 0x43, 0x55, 0x44, 0x41, 0x5f, 0x50, 0x52, 0x45, 0x43, 0x5f, 0x53, 0x51, 0x52, 0x54
        /*001b*/ 	.byte	0x00
.L_1:


//--------------------- .nv.constant0.triton_poi_fused__native_batch_norm_legit_no_training_silu_10 --------------------------
	.section	.nv.constant0.triton_poi_fused__native_batch_norm_legit_no_training_silu_10,"a",@progbits
	.sectionflags	@""
	.align	4
.nv.constant0.triton_poi_fused__native_batch_norm_legit_no_training_silu_10:
	.zero		580
